	.headerflags	@"EF_CUDA_TEXMODE_UNIFIED EF_CUDA_64BIT_ADDRESS EF_CUDA_ACCELERATORS EF_CUDA_SM90 EF_CUDA_VIRTUAL_SM(EF_CUDA_SM90)"
	.elftype	@"ET_EXEC"


//--------------------- .nv.info                  --------------------------
	.section	.nv.info,"",@"SHT_CUDA_INFO"
	.align	4


	//----- nvinfo : EIATTR_REGCOUNT
	.align		4
        /*0000*/ 	.byte	0x04, 0x2f
        /*0002*/ 	.short	(.L_3 - .L_2)
	.align		4
.L_2:
        /*0004*/ 	.word	index@(triton_poi_fused__native_batch_norm_legit_no_training_add_relu_threshold_backward_2)
        /*0008*/ 	.word	0x0000001a


	//----- nvinfo : EIATTR_MIN_STACK_SIZE
	.align		4
.L_3:
        /*000c*/ 	.byte	0x04, 0x12
        /*000e*/ 	.short	(.L_5 - .L_4)
	.align		4
.L_4:
        /*0010*/ 	.word	index@(triton_poi_fused__native_batch_norm_legit_no_training_add_relu_threshold_backward_2)
        /*0014*/ 	.word	0x00000000


	//----- nvinfo : EIATTR_FRAME_SIZE
	.align		4
.L_5:
        /*0018*/ 	.byte	0x04, 0x11
        /*001a*/ 	.short	(.L_7 - .L_6)
	.align		4
.L_6:
        /*001c*/ 	.word	index@(triton_poi_fused__native_batch_norm_legit_no_training_add_relu_threshold_backward_2)
        /*0020*/ 	.word	0x00000000


	//----- nvinfo : EIATTR_MIN_STACK_SIZE
	.align		4
.L_7:
        /*0024*/ 	.byte	0x04, 0x12
        /*0026*/ 	.short	(.L_9 - .L_8)
	.align		4
.L_8:
        /*0028*/ 	.word	index@(triton_poi_fused__native_batch_norm_legit_no_training_add_relu_threshold_backward_2)
        /*002c*/ 	.word	0x00000000
.L_9:


//--------------------- .nv.info.triton_poi_fused__native_batch_norm_legit_no_training_add_relu_threshold_backward_2 --------------------------
	.section	.nv.info.triton_poi_fused__native_batch_norm_legit_no_training_add_relu_threshold_backward_2,"",@"SHT_CUDA_INFO"
	.sectionflags	@""
	.align	4


	//----- nvinfo : EIATTR_CUDA_API_VERSION
	.align		4
        /*0000*/ 	.byte	0x04, 0x37
        /*0002*/ 	.short	(.L_11 - .L_10)
.L_10:
        /*0004*/ 	.word	0x0000007c


	//----- nvinfo : EIATTR_KPARAM_INFO
	.align		4
.L_11:
        /*0008*/ 	.byte	0x04, 0x17
        /*000a*/ 	.short	(.L_13 - .L_12)
.L_12:
        /*000c*/ 	.word	0x00000000
        /*0010*/ 	.short	0x0008
        /*0012*/ 	.short	0x0040
        /*0014*/ 	.byte	0x00, 0xf0, 0x11, 0x00


	//----- nvinfo : EIATTR_KPARAM_INFO
	.align		4
.L_13:
        /*0018*/ 	.byte	0x04, 0x17
        /*001a*/ 	.short	(.L_15 - .L_14)
.L_14:
        /*001c*/ 	.word	0x00000000
        /*0020*/ 	.short	0x0007
        /*0022*/ 	.short	0x0038
        /*0024*/ 	.byte	0x00, 0xf4, 0x21, 0x00


	//----- nvinfo : EIATTR_KPARAM_INFO
	.align		4
.L_15:
        /*0028*/ 	.byte	0x04, 0x17
        /*002a*/ 	.short	(.L_17 - .L_16)
.L_16:
        /*002c*/ 	.word	0x00000000
        /*0030*/ 	.short	0x0006
        /*0032*/ 	.short	0x0030
        /*0034*/ 	.byte	0x00, 0xf4, 0x21, 0x00


	//----- nvinfo : EIATTR_KPARAM_INFO
	.align		4
.L_17:
        /*0038*/ 	.byte	0x04, 0x17
        /*003a*/ 	.short	(.L_19 - .L_18)
.L_18:
        /*003c*/ 	.word	0x00000000
        /*0040*/ 	.short	0x0005
        /*0042*/ 	.short	0x0028
        /*0044*/ 	.byte	0x00, 0xf4, 0x21, 0x00


	//----- nvinfo : EIATTR_KPARAM_INFO
	.align		4
.L_19:
        /*0048*/ 	.byte	0x04, 0x17
        /*004a*/ 	.short	(.L_21 - .L_20)
.L_20:
        /*004c*/ 	.word	0x00000000
        /*0050*/ 	.short	0x0004
        /*0052*/ 	.short	0x0020
        /*0054*/ 	.byte	0x00, 0xf4, 0x21, 0x00


	//----- nvinfo : EIATTR_KPARAM_INFO
	.align		4
.L_21:
        /*0058*/ 	.byte	0x04, 0x17
        /*005a*/ 	.short	(.L_23 - .L_22)
.L_22:
        /*005c*/ 	.word	0x00000000
        /*0060*/ 	.short	0x0003
        /*0062*/ 	.short	0x0018
        /*0064*/ 	.byte	0x00, 0xf4, 0x21, 0x00


	//----- nvinfo : EIATTR_KPARAM_INFO
	.align		4
.L_23:
        /*0068*/ 	.byte	0x04, 0x17
        /*006a*/ 	.short	(.L_25 - .L_24)
.L_24:
        /*006c*/ 	.word	0x00000000
        /*0070*/ 	.short	0x0002
        /*0072*/ 	.short	0x0010
        /*0074*/ 	.byte	0x00, 0xf4, 0x21, 0x00


	//----- nvinfo : EIATTR_KPARAM_INFO
	.align		4
.L_25:
        /*0078*/ 	.byte	0x04, 0x17
        /*007a*/ 	.short	(.L_27 - .L_26)
.L_26:
        /*007c*/ 	.word	0x00000000
        /*0080*/ 	.short	0x0001
        /*0082*/ 	.short	0x0008
        /*0084*/ 	.byte	0x00, 0xf4, 0x21, 0x00


	//----- nvinfo : EIATTR_KPARAM_INFO
	.align		4
.L_27:
        /*0088*/ 	.byte	0x04, 0x17
        /*008a*/ 	.short	(.L_29 - .L_28)
.L_28:
        /*008c*/ 	.word	0x00000000
        /*0090*/ 	.short	0x0000
        /*0092*/ 	.short	0x0000
        /*0094*/ 	.byte	0x00, 0xf4, 0x21, 0x00


	//----- nvinfo : EIATTR_SPARSE_MMA_MASK
	.align		4
.L_29:
        /*0098*/ 	.byte	0x03, 0x50
        /*009a*/ 	.short	0x0000


	//----- nvinfo : EIATTR_MAXREG_COUNT
	.align		4
        /*009c*/ 	.byte	0x03, 0x1b
        /*009e*/ 	.short	0x00ff


	//----- nvinfo : EIATTR_EXIT_INSTR_OFFSETS
	.align		4
        /*00a0*/ 	.byte	0x04, 0x1c
        /*00a2*/ 	.short	(.L_31 - .L_30)


	//   ....[0]....
.L_30:
        /*00a4*/ 	.word	0x00000580


	//   ....[1]....
        /*00a8*/ 	.word	0x000005a0


	//----- nvinfo : EIATTR_REQNTID
	.align		4
.L_31:
        /*00ac*/ 	.byte	0x04, 0x10
        /*00ae*/ 	.short	(.L_33 - .L_32)
.L_32:
        /*00b0*/ 	.word	0x00000080
        /*00b4*/ 	.word	0x00000001
        /*00b8*/ 	.word	0x00000001


	//----- nvinfo : EIATTR_CBANK_PARAM_SIZE
	.align		4
.L_33:
        /*00bc*/ 	.byte	0x03, 0x19
        /*00be*/ 	.short	0x0044


	//----- nvinfo : EIATTR_PARAM_CBANK
	.align		4
        /*00c0*/ 	.byte	0x04, 0x0a
        /*00c2*/ 	.short	(.L_35 - .L_34)
	.align		4
.L_34:
        /*00c4*/ 	.word	index@(.nv.constant0.triton_poi_fused__native_batch_norm_legit_no_training_add_relu_threshold_backward_2)
        /*00c8*/ 	.short	0x0210
        /*00ca*/ 	.short	0x0044


	//----- nvinfo : EIATTR_SW_WAR
	.align		4
.L_35:
        /*00cc*/ 	.byte	0x04, 0x36
        /*00ce*/ 	.short	(.L_37 - .L_36)
.L_36:
        /*00d0*/ 	.word	0x00000008
.L_37:


//--------------------- .nv.callgraph             --------------------------
	.section	.nv.callgraph,"",@"SHT_CUDA_CALLGRAPH"
	.align	4
	.sectionentsize	8
	.align		4
        /*0000*/ 	.word	0x00000000
	.align		4
        /*0004*/ 	.word	0xffffffff
	.align		4
        /*0008*/ 	.word	0x00000000
	.align		4
        /*000c*/ 	.word	0xfffffffe
	.align		4
        /*0010*/ 	.word	0x00000000
	.align		4
        /*0014*/ 	.word	0xfffffffd
	.align		4
        /*0018*/ 	.word	0x00000000
	.align		4
        /*001c*/ 	.word	0xfffffffc


//--------------------- .nv.constant4             --------------------------
	.section	.nv.constant4,"a",@progbits
	.align	8
	.align		8
.nv.constant4:
        /*0000*/ 	.dword	_$_str
	.align		8
        /*0008*/ 	.dword	_$_str_$_2


//--------------------- .text.triton_poi_fused__native_batch_norm_legit_no_training_add_relu_threshold_backward_2 --------------------------
	.section	.text.triton_poi_fused__native_batch_norm_legit_no_training_add_relu_threshold_backward_2,"ax",@progbits
	.align	128
        .global         triton_poi_fused__native_batch_norm_legit_no_training_add_relu_threshold_backward_2
        .type           triton_poi_fused__native_batch_norm_legit_no_training_add_relu_threshold_backward_2,@function
        .size           triton_poi_fused__native_batch_norm_legit_no_training_add_relu_threshold_backward_2,(.L_x_1 - triton_poi_fused__native_batch_norm_legit_no_training_add_relu_threshold_backward_2)
        .other          triton_poi_fused__native_batch_norm_legit_no_training_add_relu_threshold_backward_2,@"STO_CUDA_ENTRY STV_DEFAULT"
triton_poi_fused__native_batch_norm_legit_no_training_add_relu_threshold_backward_2:
.text.triton_poi_fused__native_batch_norm_legit_no_training_add_relu_threshold_backward_2:
[----:B------:R-:W0:Y:S01]  /*0000*/  LDC R1, c[0x0][0x28] ;  /* 0x00000a00ff017b82 */ /* 0x000e220000000800 */
[----:B------:R-:W1:Y:S07]  /*0010*/  S2R R0, SR_TID.X ;  /* 0x0000000000007919 */ /* 0x000e6e0000002100 */
[----:B------:R-:W2:Y:S01]  /*0020*/  LDC.64 R4, c[0x0][0x228] ;  /* 0x00008a00ff047b82 */ /* 0x000ea20000000a00 */
[----:B------:R-:W-:Y:S01]  /*0030*/  IMAD.MOV.U32 R12, RZ, RZ, RZ ;  /* 0x000000ffff0c7224 */ /* 0x000fe200078e00ff */
[----:B------:R-:W-:Y:S01]  /*0040*/  ULDC.64 UR4, c[0x0][0x208] ;  /* 0x0000820000047ab9 */ /* 0x000fe20000000a00 */
[----:B------:R-:W3:Y:S05]  /*0050*/  S2R R13, SR_CTAID.X ;  /* 0x00000000000d7919 */ /* 0x000eea0000002500 */
[----:B------:R-:W4:Y:S08]  /*0060*/  LDC.64 R22, c[0x0][0x220] ;  /* 0x00008800ff167b82 */ /* 0x000f300000000a00 */
[----:B------:R-:W5:Y:S08]  /*0070*/  LDC.64 R20, c[0x0][0x218] ;  /* 0x00008600ff147b82 */ /* 0x000f700000000a00 */
[----:B------:R-:W2:Y:S08]  /*0080*/  LDC.64 R8, c[0x0][0x230] ;  /* 0x00008c00ff087b82 */ /* 0x000eb00000000a00 */
[----:B------:R-:W4:Y:S01]  /*0090*/  LDC.64 R10, c[0x0][0x238] ;  /* 0x00008e00ff0a7b82 */ /* 0x000f220000000a00 */
[----:B-1----:R-:W-:-:S07]  /*00a0*/  IMAD.SHL.U32 R0, R0, 0x2, RZ ;  /* 0x0000000200007824 */ /* 0x002fce00078e00ff */
[----:B------:R-:W1:Y:S01]  /*00b0*/  LDC.64 R6, c[0x0][0x210] ;  /* 0x00008400ff067b82 */ /* 0x000e620000000a00 */
[----:B------:R-:W-:Y:S02]  /*00c0*/  LOP3.LUT R0, R0, 0xfe, RZ, 0xc0, !PT ;  /* 0x000000fe00007812 */ /* 0x000fe400078ec0ff */
[----:B------:R-:W-:Y:S02]  /*00d0*/  CS2R R14, SRZ ;  /* 0x00000000000e7805 */ /* 0x000fe4000001ff00 */
[----:B---3--:R-:W-:Y:S02]  /*00e0*/  SHF.R.S32.HI R2, RZ, 0x17, R13 ;  /* 0x00000017ff027819 */ /* 0x008fe4000001140d */
[----:B------:R-:W-:Y:S01]  /*00f0*/  CS2R R18, SRZ ;  /* 0x0000000000127805 */ /* 0x000fe2000001ff00 */
[----:B------:R-:W-:Y:S01]  /*0100*/  ULDC.64 UR6, c[0x0][0x248] ;  /* 0x0000920000067ab9 */ /* 0x000fe20000000a00 */
[----:B------:R-:W-:Y:S01]  /*0110*/  IMAD R13, R13, 0x100, R0 ;  /* 0x000001000d0d7824 */ /* 0x000fe200078e0200 */
[----:B------:R-:W-:-:S04]  /*0120*/  SGXT R2, R2, 0x1 ;  /* 0x000000010202781a */ /* 0x000fc80000000200 */
[----:B------:R-:W-:Y:S02]  /*0130*/  LEA.HI R2, R2, R13, RZ, 0x4 ;  /* 0x0000000d02027211 */ /* 0x000fe400078f20ff */
[----:B------:R-:W-:Y:S02]  /*0140*/  ISETP.GE.AND P0, PT, R13, 0x100, PT ;  /* 0x000001000d00780c */ /* 0x000fe40003f06270 */
[----:B------:R-:W-:-:S04]  /*0150*/  SHF.R.S32.HI R2, RZ, 0x4, R2 ;  /* 0x00000004ff027819 */ /* 0x000fc80000011402 */
[----:B------:R-:W-:-:S04]  /*0160*/  LEA.HI R0, R2, R2, RZ, 0x2 ;  /* 0x0000000202007211 */ /* 0x000fc800078f10ff */
[----:B------:R-:W-:Y:S01]  /*0170*/  LOP3.LUT R3, R0, 0xfffffffc, RZ, 0xc0, !PT ;  /* 0xfffffffc00037812 */ /* 0x000fe200078ec0ff */
[----:B------:R-:W-:-:S03]  /*0180*/  HFMA2.MMA R0, -RZ, RZ, 0, 0 ;  /* 0x00000000ff007435 */ /* 0x000fc600000001ff */
[----:B------:R-:W-:-:S05]  /*0190*/  IADD3 R17, R2, -R3, RZ ;  /* 0x8000000302117210 */ /* 0x000fca0007ffe0ff */
[----:B--2---:R-:W-:-:S05]  /*01a0*/  IMAD.WIDE R4, R17, 0x4, R4 ;  /* 0x0000000411047825 */ /* 0x004fca00078e0204 */
[----:B------:R-:W2:Y:S04]  /*01b0*/  @!P0 LDG.E.EL R12, desc[UR4][R4.64] ;  /* 0x00000004040c8981 */ /* 0x000ea8000c2e1900 */
[----:B------:R3:W2:Y:S01]  /*01c0*/  @!P0 LDG.E.EL R0, desc[UR4][R4.64] ;  /* 0x0000000404008981 */ /* 0x0006a2000c2e1900 */
[----:B------:R-:W-:Y:S01]  /*01d0*/  CS2R R2, SRZ ;  /* 0x0000000000027805 */ /* 0x000fe2000001ff00 */
[----:B----4-:R-:W-:-:S04]  /*01e0*/  IMAD.WIDE R22, R17, 0x4, R22 ;  /* 0x0000000411167825 */ /* 0x010fc800078e0216 */
[----:B-----5:R-:W-:Y:S01]  /*01f0*/  IMAD.WIDE R20, R13, 0x4, R20 ;  /* 0x000000040d147825 */ /* 0x020fe200078e0214 */
[----:B------:R-:W4:Y:S03]  /*0200*/  @!P0 LDG.E.EL R14, desc[UR4][R22.64] ;  /* 0x00000004160e8981 */ /* 0x000f26000c2e1900 */
[C---:B0--3--:R-:W-:Y:S01]  /*0210*/  IMAD.WIDE R4, R17.reuse, 0x4, R8 ;  /* 0x0000000411047825 */ /* 0x049fe200078e0208 */
[----:B------:R-:W4:Y:S03]  /*0220*/  @!P0 LDG.E.64 R2, desc[UR4][R20.64] ;  /* 0x0000000414028981 */ /* 0x000f26000c1e1b00 */
[----:B------:R-:W-:Y:S01]  /*0230*/  IMAD.WIDE R10, R17, 0x4, R10 ;  /* 0x00000004110a7825 */ /* 0x000fe200078e020a */
[----:B------:R-:W-:Y:S01]  /*0240*/  CS2R R16, SRZ ;  /* 0x0000000000107805 */ /* 0x000fe2000001ff00 */
[----:B------:R-:W3:Y:S01]  /*0250*/  @!P0 LDG.E.EL R15, desc[UR4][R22.64] ;  /* 0x00000004160f8981 */ /* 0x000ee2000c2e1900 */
[----:B------:R-:W-:Y:S01]  /*0260*/  CS2R R8, SRZ ;  /* 0x0000000000087805 */ /* 0x000fe2000001ff00 */
[----:B-1----:R-:W-:-:S02]  /*0270*/  IMAD.WIDE R6, R13, 0x4, R6 ;  /* 0x000000040d067825 */ /* 0x002fc400078e0206 */
[----:B------:R-:W5:Y:S04]  /*0280*/  @!P0 LDG.E.EL R18, desc[UR4][R4.64] ;  /* 0x0000000404128981 */ /* 0x000f68000c2e1900 */
[----:B------:R-:W5:Y:S04]  /*0290*/  @!P0 LDG.E.EL R17, desc[UR4][R10.64] ;  /* 0x000000040a118981 */ /* 0x000f68000c2e1900 */
[----:B------:R0:W3:Y:S04]  /*02a0*/  @!P0 LDG.E.EL R19, desc[UR4][R4.64] ;  /* 0x0000000404138981 */ /* 0x0000e8000c2e1900 */
[----:B------:R-:W3:Y:S04]  /*02b0*/  @!P0 LDG.E.EL R16, desc[UR4][R10.64] ;  /* 0x000000040a108981 */ /* 0x000ee8000c2e1900 */
[----:B------:R1:W3:Y:S01]  /*02c0*/  @!P0 LDG.E.64 R8, desc[UR4][R6.64] ;  /* 0x0000000406088981 */ /* 0x0002e2000c1e1b00 */
[----:B0-----:R-:W0:Y:S01]  /*02d0*/  LDC.64 R4, c[0x0][0x240] ;  /* 0x00009000ff047b82 */ /* 0x001e220000000a00 */
[----:B-1----:R-:W-:-:S02]  /*02e0*/  IMAD.MOV.U32 R7, RZ, RZ, 0x3e800000 ;  /* 0x3e800000ff077424 */ /* 0x002fc400078e00ff */
[----:B0-----:R-:W-:-:S04]  /*02f0*/  IMAD.WIDE R4, R13, 0x4, R4 ;  /* 0x000000040d047825 */ /* 0x001fc800078e0204 */
[----:B--2---:R-:W-:Y:S01]  /*0300*/  FADD R12, R12, 9.9999997473787516356e-06 ;  /* 0x3727c5ac0c0c7421 */ /* 0x004fe20000000000 */
[----:B------:R-:W-:-:S03]  /*0310*/  FADD R0, R0, 9.9999997473787516356e-06 ;  /* 0x3727c5ac00007421 */ /* 0x000fc60000000000 */
[----:B------:R-:W0:Y:S08]  /*0320*/  MUFU.SQRT R21, R12 ;  /* 0x0000000c00157308 */ /* 0x000e300000002000 */
[----:B------:R-:W1:Y:S01]  /*0330*/  MUFU.SQRT R20, R0 ;  /* 0x0000000000147308 */ /* 0x000e620000002000 */
[C---:B0-----:R-:W-:Y:S02]  /*0340*/  FSETP.GT.AND P2, PT, R21.reuse, 8.50705917302346158658e+37, PT ;  /* 0x7e8000001500780b */ /* 0x041fe40003f44000 */
[----:B------:R-:W-:-:S02]  /*0350*/  FSETP.GEU.AND P4, PT, R21, 1.175494350822287508e-38, PT ;  /* 0x008000001500780b */ /* 0x000fc40003f8e000 */
[C---:B-1----:R-:W-:Y:S02]  /*0360*/  FSETP.GT.AND P1, PT, R20.reuse, 8.50705917302346158658e+37, PT ;  /* 0x7e8000001400780b */ /* 0x042fe40003f24000 */
[----:B------:R-:W-:-:S07]  /*0370*/  FSETP.GEU.AND P3, PT, R20, 1.175494350822287508e-38, PT ;  /* 0x008000001400780b */ /* 0x000fce0003f6e000 */
[----:B------:R-:W-:-:S04]  /*0380*/  @P2 FMUL R21, R21, 0.25 ;  /* 0x3e80000015152820 */ /* 0x000fc80000400000 */
[----:B------:R-:W-:Y:S01]  /*0390*/  @!P4 FMUL R21, R21, 16777216 ;  /* 0x4b8000001515c820 */ /* 0x000fe20000400000 */
[----:B------:R-:W-:-:S04]  /*03a0*/  @P1 FMUL R20, R20, 0.25 ;  /* 0x3e80000014141820 */ /* 0x000fc80000400000 */
[----:B------:R-:W-:Y:S01]  /*03b0*/  @!P3 FMUL R20, R20, 16777216 ;  /* 0x4b8000001414b820 */ /* 0x000fe20000400000 */
[----:B------:R-:W0:Y:S01]  /*03c0*/  MUFU.RCP R21, R21 ;  /* 0x0000001500157308 */ /* 0x000e220000001000 */
[----:B------:R-:W-:-:S07]  /*03d0*/  FSEL R0, R7, 1, P2 ;  /* 0x3f80000007007808 */ /* 0x000fce0001000000 */
[----:B------:R-:W1:Y:S01]  /*03e0*/  MUFU.RCP R20, R20 ;  /* 0x0000001400147308 */ /* 0x000e620000001000 */
[----:B------:R-:W-:Y:S01]  /*03f0*/  FSEL R7, R7, 1, P1 ;  /* 0x3f80000007077808 */ /* 0x000fe20000800000 */
[----:B------:R-:W-:Y:S01]  /*0400*/  @!P4 FMUL R0, R0, 16777216 ;  /* 0x4b8000000000c820 */ /* 0x000fe20000400000 */
[----:B----4-:R-:W-:-:S03]  /*0410*/  FADD R3, -R14, R3 ;  /* 0x000000030e037221 */ /* 0x010fc60000000100 */
[----:B------:R-:W-:Y:S01]  /*0420*/  @!P3 FMUL R7, R7, 16777216 ;  /* 0x4b8000000707b820 */ /* 0x000fe20000400000 */
[----:B0-----:R-:W-:Y:S01]  /*0430*/  FMUL R0, R21, R0 ;  /* 0x0000000015007220 */ /* 0x001fe20000400000 */
[----:B---3--:R-:W-:-:S03]  /*0440*/  FADD R2, -R15, R2 ;  /* 0x000000020f027221 */ /* 0x008fc60000000100 */
[----:B------:R-:W-:Y:S01]  /*0450*/  FMUL R0, R0, R3 ;  /* 0x0000000300007220 */ /* 0x000fe20000400000 */
[----:B-1----:R-:W-:-:S03]  /*0460*/  FMUL R7, R20, R7 ;  /* 0x0000000714077220 */ /* 0x002fc60000400000 */
[----:B-----5:R-:W-:Y:S01]  /*0470*/  FFMA R0, R0, R18, R17 ;  /* 0x0000001200007223 */ /* 0x020fe20000000011 */
[----:B------:R-:W-:-:S04]  /*0480*/  FMUL R7, R7, R2 ;  /* 0x0000000207077220 */ /* 0x000fc80000400000 */
[C---:B------:R-:W-:Y:S01]  /*0490*/  FSETP.GEU.AND P1, PT, R0.reuse, -R9, PT ;  /* 0x800000090000720b */ /* 0x040fe20003f2e000 */
[----:B------:R-:W-:Y:S01]  /*04a0*/  FFMA R7, R7, R19, R16 ;  /* 0x0000001307077223 */ /* 0x000fe20000000010 */
[----:B------:R-:W-:-:S03]  /*04b0*/  FADD R9, R0, R9 ;  /* 0x0000000900097221 */ /* 0x000fc60000000000 */
[C---:B------:R-:W-:Y:S01]  /*04c0*/  FADD R0, R7.reuse, R8 ;  /* 0x0000000807007221 */ /* 0x040fe20000000000 */
[----:B------:R-:W-:Y:S02]  /*04d0*/  FSETP.GEU.AND P2, PT, R7, -R8, PT ;  /* 0x800000080700720b */ /* 0x000fe40003f4e000 */
[----:B------:R-:W-:Y:S02]  /*04e0*/  FSEL R9, R9, RZ, P1 ;  /* 0x000000ff09097208 */ /* 0x000fe40000800000 */
[----:B------:R-:W-:Y:S02]  /*04f0*/  FSEL R8, R0, RZ, P2 ;  /* 0x000000ff00087208 */ /* 0x000fe40001000000 */
[----:B------:R-:W-:Y:S02]  /*0500*/  FSETP.GTU.AND P2, PT, R9, RZ, PT ;  /* 0x000000ff0900720b */ /* 0x000fe40003f4c000 */
[----:B------:R-:W-:Y:S02]  /*0510*/  FSETP.GTU.AND P3, PT, R8, RZ, PT ;  /* 0x000000ff0800720b */ /* 0x000fe40003f6c000 */
[----:B------:R-:W-:Y:S01]  /*0520*/  IADD3 R2, P1, R13, UR6, RZ ;  /* 0x000000060d027c10 */ /* 0x000fe2000ff3e0ff */
[----:B------:R0:W-:Y:S01]  /*0530*/  @!P0 STG.E.64 desc[UR4][R4.64], R8 ;  /* 0x0000000804008986 */ /* 0x0001e2000c101b04 */
[----:B------:R-:W-:-:S02]  /*0540*/  SEL R7, RZ, 0x100, P2 ;  /* 0x00000100ff077807 */ /* 0x000fc40001000000 */
[----:B------:R-:W-:Y:S02]  /*0550*/  SEL R0, RZ, 0x1, P3 ;  /* 0x00000001ff007807 */ /* 0x000fe40001800000 */
[----:B------:R-:W-:Y:S02]  /*0560*/  LEA.HI.X.SX32 R3, R13, UR7, 0x1, P1 ;  /* 0x000000070d037c11 */ /* 0x000fe400088f0eff */
[----:B------:R-:W-:Y:S01]  /*0570*/  IADD3 R7, R0, R7, RZ ;  /* 0x0000000700077210 */ /* 0x000fe20007ffe0ff */
[----:B0-----:R-:W-:Y:S06]  /*0580*/  @P0 EXIT ;  /* 0x000000000000094d */ /* 0x001fec0003800000 */
[----:B------:R-:W-:Y:S01]  /*0590*/  STG.E.U16 desc[UR4][R2.64], R7 ;  /* 0x0000000702007986 */ /* 0x000fe2000c101504 */
[----:B------:R-:W-:Y:S05]  /*05a0*/  EXIT ;  /* 0x000000000000794d */ /* 0x000fea0003800000 */
.L_x_0:
[----:B------:R-:W-:-:S00]  /*05b0*/  BRA `(.L_x_0) ;  /* 0xfffffffc00fc7947 */ /* 0x000fc0000383ffff */
[----:B------:R-:W-:-:S00]  /*05c0*/  NOP ;  /* 0x0000000000007918 */ /* 0x000fc00000000000 */
        /* <DEDUP_REMOVED lines=11> */
.L_x_1:


//--------------------- .nv.global.init           --------------------------
	.section	.nv.global.init,"aw",@progbits
.nv.global.init:
	.type		_$_str,@object
	.size		_$_str,(_$_str_$_2 - _$_str)
_$_str:
        /*0000*/ 	.byte	0x5f, 0x5f, 0x43, 0x55, 0x44, 0x41, 0x5f, 0x46, 0x54, 0x5a, 0x00
	.type		_$_str_$_2,@object
	.size		_$_str_$_2,(.L_1 - _$_str_$_2)
_$_str_$_2:
        /*000b*/ 	.byte	0x5f, 0x5f, 0x43, 0x55, 0x44, 0x41, 0x5f, 0x50, 0x52, 0x45, 0x43, 0x5f, 0x53, 0x51, 0x52, 0x54
        /*001b*/ 	.byte	0x00
.L_1:


//--------------------- .nv.constant0.triton_poi_fused__native_batch_norm_legit_no_training_add_relu_threshold_backward_2 --------------------------
	.section	.nv.constant0.triton_poi_fused__native_batch_norm_legit_no_training_add_relu_threshold_backward_2,"a",@progbits
	.sectionflags	@""
	.align	4
.nv.constant0.triton_poi_fused__native_batch_norm_legit_no_training_add_relu_threshold_backward_2:
	.zero		596
